//
// Generated by NVIDIA NVVM Compiler
//
// Compiler Build ID: CL-36424714
// Cuda compilation tools, release 13.0, V13.0.88
// Based on NVVM 20.0.0
//

.version 9.0
.target sm_100
.address_size 64

	// .globl	_Z16simple_partitionPKiS0_Piiii
// _ZZ16simple_partitionPKiS0_PiiiiE11block_edges has been demoted

.visible .entry _Z16simple_partitionPKiS0_Piiii(
	.param .u64 .ptr .align 1 _Z16simple_partitionPKiS0_Piiii_param_0,
	.param .u64 .ptr .align 1 _Z16simple_partitionPKiS0_Piiii_param_1,
	.param .u64 .ptr .align 1 _Z16simple_partitionPKiS0_Piiii_param_2,
	.param .u32 _Z16simple_partitionPKiS0_Piiii_param_3,
	.param .u32 _Z16simple_partitionPKiS0_Piiii_param_4,
	.param .u32 _Z16simple_partitionPKiS0_Piiii_param_5
)
{
	.reg .pred 	%p<18>;
	.reg .b32 	%r<75>;
	.reg .b32 	%f<18>;
	.reg .b64 	%rd<21>;
	// demoted variable
	.shared .align 4 .b8 _ZZ16simple_partitionPKiS0_PiiiiE11block_edges[4096];
	ld.param.u64 	%rd4, [_Z16simple_partitionPKiS0_Piiii_param_0];
	ld.param.u64 	%rd5, [_Z16simple_partitionPKiS0_Piiii_param_1];
	ld.param.u64 	%rd6, [_Z16simple_partitionPKiS0_Piiii_param_2];
	ld.param.u32 	%r28, [_Z16simple_partitionPKiS0_Piiii_param_3];
	ld.param.u32 	%r26, [_Z16simple_partitionPKiS0_Piiii_param_4];
	ld.param.u32 	%r27, [_Z16simple_partitionPKiS0_Piiii_param_5];
	cvta.to.global.u64 	%rd1, %rd5;
	cvta.to.global.u64 	%rd2, %rd6;
	cvta.to.global.u64 	%rd3, %rd4;
	mov.u32 	%r29, %ctaid.x;
	mov.u32 	%r30, %ntid.x;
	mov.u32 	%r31, %tid.x;
	mad.lo.s32 	%r1, %r29, %r30, %r31;
	setp.ge.s32 	%p1, %r1, %r28;
	@%p1 bra 	$L__BB0_20;
	mul.wide.s32 	%rd7, %r1, 4;
	add.s64 	%rd8, %rd3, %rd7;
	ld.global.u32 	%r2, [%rd8];
	ld.global.u32 	%r32, [%rd8+4];
	add.s32 	%r33, %r2, %r27;
	min.s32 	%r3, %r32, %r33;
	sub.s32 	%r4, %r3, %r2;
	setp.lt.s32 	%p2, %r4, 1;
	@%p2 bra 	$L__BB0_8;
	not.b32 	%r35, %r2;
	add.s32 	%r36, %r3, %r35;
	min.u32 	%r37, %r36, 1023;
	add.s32 	%r5, %r37, 1;
	and.b32  	%r6, %r5, 3;
	setp.lt.u32 	%p3, %r36, 3;
	mov.b32 	%r69, 0;
	@%p3 bra 	$L__BB0_5;
	and.b32  	%r69, %r5, 2044;
	mov.b32 	%r67, 0;
$L__BB0_4:
	add.s32 	%r39, %r67, %r2;
	mul.wide.s32 	%rd9, %r39, 4;
	add.s64 	%rd10, %rd1, %rd9;
	ld.global.u32 	%r40, [%rd10];
	shl.b32 	%r41, %r67, 2;
	mov.u32 	%r42, _ZZ16simple_partitionPKiS0_PiiiiE11block_edges;
	add.s32 	%r43, %r42, %r41;
	st.shared.u32 	[%r43], %r40;
	ld.global.u32 	%r44, [%rd10+4];
	st.shared.u32 	[%r43+4], %r44;
	ld.global.u32 	%r45, [%rd10+8];
	st.shared.u32 	[%r43+8], %r45;
	ld.global.u32 	%r46, [%rd10+12];
	st.shared.u32 	[%r43+12], %r46;
	add.s32 	%r67, %r67, 4;
	setp.ne.s32 	%p4, %r67, %r69;
	@%p4 bra 	$L__BB0_4;
$L__BB0_5:
	setp.eq.s32 	%p5, %r6, 0;
	@%p5 bra 	$L__BB0_8;
	mov.b32 	%r70, 0;
	mov.u32 	%r51, _ZZ16simple_partitionPKiS0_PiiiiE11block_edges;
$L__BB0_7:
	.pragma "nounroll";
	add.s32 	%r48, %r69, %r2;
	mul.wide.s32 	%rd11, %r48, 4;
	add.s64 	%rd12, %rd1, %rd11;
	ld.global.u32 	%r49, [%rd12];
	shl.b32 	%r50, %r69, 2;
	add.s32 	%r52, %r51, %r50;
	st.shared.u32 	[%r52], %r49;
	add.s32 	%r69, %r69, 1;
	add.s32 	%r70, %r70, 1;
	setp.ne.s32 	%p6, %r70, %r6;
	@%p6 bra 	$L__BB0_7;
$L__BB0_8:
	setp.lt.s32 	%p7, %r4, 1;
	bar.sync 	0;
	mov.f32 	%f14, 0f00000000;
	@%p7 bra 	$L__BB0_17;
	mov.f32 	%f14, 0f00000000;
	mov.b32 	%r71, 0;
	mov.u32 	%r55, _ZZ16simple_partitionPKiS0_PiiiiE11block_edges;
$L__BB0_10:
	shl.b32 	%r54, %r71, 2;
	add.s32 	%r56, %r55, %r54;
	ld.shared.u32 	%r57, [%r56];
	mul.wide.s32 	%rd13, %r57, 4;
	add.s64 	%rd14, %rd3, %rd13;
	ld.global.u32 	%r72, [%rd14];
	ld.global.u32 	%r17, [%rd14+4];
	setp.ge.s32 	%p8, %r72, %r17;
	@%p8 bra 	$L__BB0_16;
$L__BB0_11:
	mul.wide.s32 	%rd15, %r72, 4;
	add.s64 	%rd16, %rd1, %rd15;
	ld.global.u32 	%r19, [%rd16];
	mov.b32 	%r74, 1;
	mov.u32 	%r73, %r55;
	bra.uni 	$L__BB0_13;
$L__BB0_12:
	setp.ge.s32 	%p10, %r74, %r4;
	add.s32 	%r61, %r74, -1;
	setp.gt.u32 	%p11, %r61, 1022;
	add.s32 	%r74, %r74, 1;
	add.s32 	%r73, %r73, 4;
	or.pred  	%p12, %p10, %p11;
	@%p12 bra 	$L__BB0_15;
$L__BB0_13:
	ld.shared.u32 	%r60, [%r73];
	setp.ne.s32 	%p9, %r19, %r60;
	@%p9 bra 	$L__BB0_12;
	add.f32 	%f14, %f14, 0f3F800000;
$L__BB0_15:
	add.s32 	%r72, %r72, 1;
	setp.ne.s32 	%p13, %r72, %r17;
	@%p13 bra 	$L__BB0_11;
$L__BB0_16:
	add.s32 	%r25, %r71, 1;
	setp.lt.s32 	%p14, %r25, %r4;
	setp.lt.u32 	%p15, %r71, 1023;
	and.pred  	%p16, %p14, %p15;
	mov.u32 	%r71, %r25;
	@%p16 bra 	$L__BB0_10;
$L__BB0_17:
	setp.lt.s32 	%p17, %r4, 1;
	@%p17 bra 	$L__BB0_19;
	mul.lo.s32 	%r63, %r4, %r4;
	cvt.rn.f32.u32 	%f9, %r63;
	div.rn.f32 	%f10, %f14, %f9;
	cvt.rn.f32.s32 	%f11, %r26;
	mul.f32 	%f12, %f10, %f11;
	cvt.rzi.s32.f32 	%r64, %f12;
	add.s32 	%r65, %r26, -1;
	min.s32 	%r66, %r64, %r65;
	add.s64 	%rd20, %rd2, %rd7;
	st.global.u32 	[%rd20], %r66;
	bra.uni 	$L__BB0_20;
$L__BB0_19:
	add.s64 	%rd18, %rd2, %rd7;
	mov.b32 	%r62, 0;
	st.global.u32 	[%rd18], %r62;
$L__BB0_20:
	ret;

}


// ===== COMPILED SASS (sm_100) =====

	.target	sm_100

	.elftype	@"ET_EXEC"


//--------------------- .note.nv.tkinfo           --------------------------
	.section	.note.nv.tkinfo,"",@"SHT_NOTE"
	.sectionflags	@"SHF_NOTE_NV_TKINFO"
	.tkinfo
        /*0018*/ 	.word	0x00000002
        /*0030*/ 	.string	""
        /*0030*/ 	.string	"ptxas"
        /*0030*/ 	.string	"Cuda compilation tools, release 13.0, V13.0.88"
        /*0030*/ 	.string	"Build cuda_13.0.r13.0/compiler.36424714_0"
        /*0030*/ 	.string	"-arch sm_100 -m 64 "



//--------------------- .note.nv.cuinfo           --------------------------
	.section	.note.nv.cuinfo,"",@"SHT_NOTE"
	.sectionflags	@"SHF_NOTE_NV_CUINFO"
        /*0018*/ 	.short	0x0002
        /*001a*/ 	.short	0x0064
        /*001c*/ 	.short	0x0082
	.zero		2


//--------------------- .nv.info                  --------------------------
	.section	.nv.info,"",@"SHT_CUDA_INFO"
	.align	4


	//----- nvinfo : EIATTR_REGCOUNT
	.align		4
        /*0000*/ 	.byte	0x04, 0x2f
        /*0002*/ 	.short	(.L_1 - .L_0)
	.align		4
.L_0:
        /*0004*/ 	.word	index@(_Z16simple_partitionPKiS0_Piiii)
        /*0008*/ 	.word	0x00000020


	//----- nvinfo : EIATTR_FRAME_SIZE
	.align		4
.L_1:
        /*000c*/ 	.byte	0x04, 0x11
        /*000e*/ 	.short	(.L_3 - .L_2)
	.align		4
.L_2:
        /*0010*/ 	.word	index@($__internal_0_$__cuda_sm3x_div_rn_noftz_f32_slowpath)
        /*0014*/ 	.word	0x00000000


	//----- nvinfo : EIATTR_FRAME_SIZE
	.align		4
.L_3:
        /*0018*/ 	.byte	0x04, 0x11
        /*001a*/ 	.short	(.L_5 - .L_4)
	.align		4
.L_4:
        /*001c*/ 	.word	index@(_Z16simple_partitionPKiS0_Piiii)
        /*0020*/ 	.word	0x00000000


	//----- nvinfo : EIATTR_MIN_STACK_SIZE
	.align		4
.L_5:
        /*0024*/ 	.byte	0x04, 0x12
        /*0026*/ 	.short	(.L_7 - .L_6)
	.align		4
.L_6:
        /*0028*/ 	.word	index@(_Z16simple_partitionPKiS0_Piiii)
        /*002c*/ 	.word	0x00000000
.L_7:


//--------------------- .nv.compat                --------------------------
	.section	.nv.compat,"",@"SHT_CUDA_COMPAT_INFO"
	.align	4
        /*0000*/ 	.byte	0x02, 0x09, 0x00, 0x00, 0x02, 0x02, 0x01, 0x00, 0x02, 0x05, 0x05, 0x00, 0x03, 0x07, 0x01, 0x01
        /*0010*/ 	.byte	0x02, 0x03, 0x00, 0x00, 0x02, 0x06, 0x01, 0x00, 0x04, 0x0b, 0x08, 0x00, 0x01, 0x00, 0x00, 0x00
        /*0020*/ 	.byte	0x00, 0x00, 0x00, 0x00


//--------------------- .nv.info._Z16simple_partitionPKiS0_Piiii --------------------------
	.section	.nv.info._Z16simple_partitionPKiS0_Piiii,"",@"SHT_CUDA_INFO"
	.sectionflags	@""
	.align	4


	//----- nvinfo : EIATTR_CUDA_API_VERSION
	.align		4
        /*0000*/ 	.byte	0x04, 0x37
        /*0002*/ 	.short	(.L_9 - .L_8)
.L_8:
        /*0004*/ 	.word	0x00000082


	//----- nvinfo : EIATTR_KPARAM_INFO
	.align		4
.L_9:
        /*0008*/ 	.byte	0x04, 0x17
        /*000a*/ 	.short	(.L_11 - .L_10)
.L_10:
        /*000c*/ 	.word	0x00000000
        /*0010*/ 	.short	0x0005
        /*0012*/ 	.short	0x0020
        /*0014*/ 	.byte	0x00, 0xf0, 0x11, 0x00


	//----- nvinfo : EIATTR_KPARAM_INFO
	.align		4
.L_11:
        /*0018*/ 	.byte	0x04, 0x17
        /*001a*/ 	.short	(.L_13 - .L_12)
.L_12:
        /*001c*/ 	.word	0x00000000
        /*0020*/ 	.short	0x0004
        /*0022*/ 	.short	0x001c
        /*0024*/ 	.byte	0x00, 0xf0, 0x11, 0x00


	//----- nvinfo : EIATTR_KPARAM_INFO
	.align		4
.L_13:
        /*0028*/ 	.byte	0x04, 0x17
        /*002a*/ 	.short	(.L_15 - .L_14)
.L_14:
        /*002c*/ 	.word	0x00000000
        /*0030*/ 	.short	0x0003
        /*0032*/ 	.short	0x0018
        /*0034*/ 	.byte	0x00, 0xf0, 0x11, 0x00


	//----- nvinfo : EIATTR_KPARAM_INFO
	.align		4
.L_15:
        /*0038*/ 	.byte	0x04, 0x17
        /*003a*/ 	.short	(.L_17 - .L_16)
.L_16:
        /*003c*/ 	.word	0x00000000
        /*0040*/ 	.short	0x0002
        /*0042*/ 	.short	0x0010
        /*0044*/ 	.byte	0x00, 0xf5, 0x21, 0x00


	//----- nvinfo : EIATTR_KPARAM_INFO
	.align		4
.L_17:
        /*0048*/ 	.byte	0x04, 0x17
        /*004a*/ 	.short	(.L_19 - .L_18)
.L_18:
        /*004c*/ 	.word	0x00000000
        /*0050*/ 	.short	0x0001
        /*0052*/ 	.short	0x0008
        /*0054*/ 	.byte	0x00, 0xf5, 0x21, 0x00


	//----- nvinfo : EIATTR_KPARAM_INFO
	.align		4
.L_19:
        /*0058*/ 	.byte	0x04, 0x17
        /*005a*/ 	.short	(.L_21 - .L_20)
.L_20:
        /*005c*/ 	.word	0x00000000
        /*0060*/ 	.short	0x0000
        /*0062*/ 	.short	0x0000
        /*0064*/ 	.byte	0x00, 0xf5, 0x21, 0x00


	//----- nvinfo : EIATTR_SPARSE_MMA_MASK
	.align		4
.L_21:
        /*0068*/ 	.byte	0x03, 0x50
        /*006a*/ 	.short	0x0000


	//----- nvinfo : EIATTR_MAXREG_COUNT
	.align		4
        /*006c*/ 	.byte	0x03, 0x1b
        /*006e*/ 	.short	0x00ff


	//----- nvinfo : EIATTR_NUM_BARRIERS
	.align		4
        /*0070*/ 	.byte	0x02, 0x4c
        /*0072*/ 	.byte	0x01
	.zero		1


	//----- nvinfo : EIATTR_MERCURY_ISA_VERSION
	.align		4
        /*0074*/ 	.byte	0x03, 0x5f
        /*0076*/ 	.short	0x0101


	//----- nvinfo : EIATTR_VRC_CTA_INIT_COUNT
	.align		4
        /*0078*/ 	.byte	0x02, 0x4a
	.zero		1
	.zero		1


	//----- nvinfo : EIATTR_EXIT_INSTR_OFFSETS
	.align		4
        /*007c*/ 	.byte	0x04, 0x1c
        /*007e*/ 	.short	(.L_23 - .L_22)


	//   ....[0]....
.L_22:
        /*0080*/ 	.word	0x00000070


	//   ....[1]....
        /*0084*/ 	.word	0x00000d50


	//   ....[2]....
        /*0088*/ 	.word	0x00000d90


	//----- nvinfo : EIATTR_CRS_STACK_SIZE
	.align		4
.L_23:
        /*008c*/ 	.byte	0x04, 0x1e
        /*008e*/ 	.short	(.L_25 - .L_24)
.L_24:
        /*0090*/ 	.word	0x00000000


	//----- nvinfo : EIATTR_CBANK_PARAM_SIZE
	.align		4
.L_25:
        /*0094*/ 	.byte	0x03, 0x19
        /*0096*/ 	.short	0x0024


	//----- nvinfo : EIATTR_PARAM_CBANK
	.align		4
        /*0098*/ 	.byte	0x04, 0x0a
        /*009a*/ 	.short	(.L_27 - .L_26)
	.align		4
.L_26:
        /*009c*/ 	.word	index@(.nv.constant0._Z16simple_partitionPKiS0_Piiii)
        /*00a0*/ 	.short	0x0380
        /*00a2*/ 	.short	0x0024


	//----- nvinfo : EIATTR_SW_WAR
	.align		4
.L_27:
        /*00a4*/ 	.byte	0x04, 0x36
        /*00a6*/ 	.short	(.L_29 - .L_28)
.L_28:
        /*00a8*/ 	.word	0x00000008
.L_29:


//--------------------- .nv.callgraph             --------------------------
	.section	.nv.callgraph,"",@"SHT_CUDA_CALLGRAPH"
	.align	4
	.sectionentsize	8
	.align		4
        /*0000*/ 	.word	0x00000000
	.align		4
        /*0004*/ 	.word	0xffffffff
	.align		4
        /*0008*/ 	.word	0x00000000
	.align		4
        /*000c*/ 	.word	0xfffffffe
	.align		4
        /*0010*/ 	.word	0x00000000
	.align		4
        /*0014*/ 	.word	0xfffffffd
	.align		4
        /*0018*/ 	.word	0x00000000
	.align		4
        /*001c*/ 	.word	0xfffffffc


//--------------------- .text._Z16simple_partitionPKiS0_Piiii --------------------------
	.section	.text._Z16simple_partitionPKiS0_Piiii,"ax",@progbits
	.align	128
        .global         _Z16simple_partitionPKiS0_Piiii
        .type           _Z16simple_partitionPKiS0_Piiii,@function
        .size           _Z16simple_partitionPKiS0_Piiii,(.L_x_38 - _Z16simple_partitionPKiS0_Piiii)
        .other          _Z16simple_partitionPKiS0_Piiii,@"STO_CUDA_ENTRY STV_DEFAULT"
_Z16simple_partitionPKiS0_Piiii:
.text._Z16simple_partitionPKiS0_Piiii:
[----:B------:R-:W-:Y:S01]  /*0000*/  LDC R1, c[0x0][0x37c] ;  /* 0x0000df00ff017b82 */ /* 0x000fe20000000800 */
[----:B------:R-:W0:Y:S07]  /*0010*/  S2R R3, SR_TID.X ;  /* 0x0000000000037919 */ /* 0x000e2e0000002100 */
[----:B------:R-:W0:Y:S01]  /*0020*/  S2UR UR4, SR_CTAID.X ;  /* 0x00000000000479c3 */ /* 0x000e220000002500 */
[----:B------:R-:W1:Y:S07]  /*0030*/  LDCU UR5, c[0x0][0x398] ;  /* 0x00007300ff0577ac */ /* 0x000e6e0008000800 */
[----:B------:R-:W0:Y:S02]  /*0040*/  LDC R22, c[0x0][0x360] ;  /* 0x0000d800ff167b82 */ /* 0x000e240000000800 */
[----:B0-----:R-:W-:-:S05]  /*0050*/  IMAD R22, R22, UR4, R3 ;  /* 0x0000000416167c24 */ /* 0x001fca000f8e0203 */
[----:B-1----:R-:W-:-:S13]  /*0060*/  ISETP.GE.AND P0, PT, R22, UR5, PT ;  /* 0x0000000516007c0c */ /* 0x002fda000bf06270 */
[----:B------:R-:W-:Y:S05]  /*0070*/  @P0 EXIT ;  /* 0x000000000000094d */ /* 0x000fea0003800000 */
[----:B------:R-:W0:Y:S01]  /*0080*/  LDC.64 R4, c[0x0][0x380] ;  /* 0x0000e000ff047b82 */ /* 0x000e220000000a00 */
[----:B------:R-:W1:Y:S01]  /*0090*/  LDCU.64 UR6, c[0x0][0x358] ;  /* 0x00006b00ff0677ac */ /* 0x000e620008000a00 */
[----:B------:R-:W2:Y:S01]  /*00a0*/  LDCU UR4, c[0x0][0x3a0] ;  /* 0x00007400ff0477ac */ /* 0x000ea20008000800 */
[----:B0-----:R-:W-:-:S05]  /*00b0*/  IMAD.WIDE R4, R22, 0x4, R4 ;  /* 0x0000000416047825 */ /* 0x001fca00078e0204 */
[----:B-1----:R-:W2:Y:S04]  /*00c0*/  LDG.E R0, desc[UR6][R4.64] ;  /* 0x0000000604007981 */ /* 0x002ea8000c1e1900 */
[----:B------:R-:W2:Y:S01]  /*00d0*/  LDG.E R3, desc[UR6][R4.64+0x4] ;  /* 0x0000040604037981 */ /* 0x000ea2000c1e1900 */
[----:B------:R-:W-:Y:S01]  /*00e0*/  BSSY.RECONVERGENT B2, `(.L_x_0) ;  /* 0x000007d000027945 */ /* 0x000fe20003800200 */
[----:B--2---:R-:W-:-:S05]  /*00f0*/  VIADDMNMX R3, R0, UR4, R3, PT ;  /* 0x0000000400037c46 */ /* 0x004fca000b800103 */
[----:B------:R-:W-:-:S05]  /*0100*/  IMAD.IADD R2, R3, 0x1, -R0 ;  /* 0x0000000103027824 */ /* 0x000fca00078e0a00 */
[----:B------:R-:W-:-:S13]  /*0110*/  ISETP.GE.AND P1, PT, R2, 0x1, PT ;  /* 0x000000010200780c */ /* 0x000fda0003f26270 */
[----:B------:R-:W-:Y:S05]  /*0120*/  @!P1 BRA `(.L_x_1) ;  /* 0x0000000400e09947 */ /* 0x000fea0003800000 */
[----:B------:R-:W-:Y:S01]  /*0130*/  LOP3.LUT R4, RZ, R0, RZ, 0x33, !PT ;  /* 0x00000000ff047212 */ /* 0x000fe200078e33ff */
[----:B------:R-:W-:Y:S04]  /*0140*/  BSSY.RECONVERGENT B1, `(.L_x_2) ;  /* 0x0000066000017945 */ /* 0x000fe80003800200 */
[----:B------:R-:W-:-:S05]  /*0150*/  IMAD.IADD R4, R3, 0x1, R4 ;  /* 0x0000000103047824 */ /* 0x000fca00078e0204 */
[C---:B------:R-:W-:Y:S02]  /*0160*/  ISETP.GE.U32.AND P0, PT, R4.reuse, 0x3, PT ;  /* 0x000000030400780c */ /* 0x040fe40003f06070 */
[----:B------:R-:W-:-:S05]  /*0170*/  VIMNMX.U32 R3, PT, PT, R4, 0x3ff, PT ;  /* 0x000003ff04037848 */ /* 0x000fca0003fe0000 */
[----:B------:R-:W-:Y:S02]  /*0180*/  VIADD R4, R3, 0x1 ;  /* 0x0000000103047836 */ /* 0x000fe40000000000 */
[----:B------:R-:W-:-:S03]  /*0190*/  IMAD.MOV.U32 R3, RZ, RZ, RZ ;  /* 0x000000ffff037224 */ /* 0x000fc600078e00ff */
[----:B------:R-:W-:Y:S01]  /*01a0*/  LOP3.LUT R20, R4, 0x3, RZ, 0xc0, !PT ;  /* 0x0000000304147812 */ /* 0x000fe200078ec0ff */
[----:B------:R-:W-:Y:S06]  /*01b0*/  @!P0 BRA `(.L_x_3) ;  /* 0x0000000400788947 */ /* 0x000fec0003800000 */
[----:B------:R-:W-:Y:S01]  /*01c0*/  LOP3.LUT R3, R4, 0x7fc, RZ, 0xc0, !PT ;  /* 0x000007fc04037812 */ /* 0x000fe200078ec0ff */
[----:B------:R-:W-:Y:S01]  /*01d0*/  BSSY.RELIABLE B0, `(.L_x_4) ;  /* 0x000004d000007945 */ /* 0x000fe20003800100 */
[----:B------:R-:W-:Y:S02]  /*01e0*/  IMAD.MOV.U32 R21, RZ, RZ, RZ ;  /* 0x000000ffff157224 */ /* 0x000fe400078e00ff */
[----:B------:R-:W-:-:S13]  /*01f0*/  ISETP.GT.AND P0, PT, R3, RZ, PT ;  /* 0x000000ff0300720c */ /* 0x000fda0003f04270 */
[----:B------:R-:W-:Y:S05]  /*0200*/  @!P0 BRA `(.L_x_5) ;  /* 0x0000000400248947 */ /* 0x000fea0003800000 */
[----:B------:R-:W-:Y:S01]  /*0210*/  IMAD.IADD R4, R3, 0x1, -R21 ;  /* 0x0000000103047824 */ /* 0x000fe200078e0a15 */
[----:B------:R-:W-:Y:S01]  /*0220*/  BSSY.RECONVERGENT B3, `(.L_x_6) ;  /* 0x000002a000037945 */ /* 0x000fe20003800200 */
[----:B------:R-:W-:-:S03]  /*0230*/  PLOP3.LUT P0, PT, PT, PT, PT, 0x80, 0x8 ;  /* 0x000000000008781c */ /* 0x000fc60003f0f070 */
[----:B------:R-:W-:-:S13]  /*0240*/  ISETP.GT.AND P2, PT, R4, 0xc, PT ;  /* 0x0000000c0400780c */ /* 0x000fda0003f44270 */
[----:B------:R-:W-:Y:S05]  /*0250*/  @!P2 BRA `(.L_x_7) ;  /* 0x000000000098a947 */ /* 0x000fea0003800000 */
[----:B------:R-:W0:Y:S01]  /*0260*/  S2R R5, SR_CgaCtaId ;  /* 0x0000000000057919 */ /* 0x000e220000008800 */
[----:B------:R-:W-:Y:S01]  /*0270*/  MOV R28, 0x400 ;  /* 0x00000400001c7802 */ /* 0x000fe20000000f00 */
[----:B------:R-:W-:Y:S01]  /*0280*/  VIADD R23, R3, 0xfffffff4 ;  /* 0xfffffff403177836 */ /* 0x000fe20000000000 */
[----:B------:R-:W-:Y:S02]  /*0290*/  PLOP3.LUT P0, PT, PT, PT, PT, 0x8, 0x80 ;  /* 0x000000000080781c */ /* 0x000fe40003f0e170 */
[----:B0-----:R-:W-:-:S11]  /*02a0*/  LEA R28, R5, R28, 0x18 ;  /* 0x0000001c051c7211 */ /* 0x001fd600078ec0ff */
.L_x_8:
[----:B0-----:R-:W0:Y:S01]  /*02b0*/  LDC.64 R24, c[0x0][0x388] ;  /* 0x0000e200ff187b82 */ /* 0x001e220000000a00 */
[C-C-:B------:R-:W-:Y:S01]  /*02c0*/  IADD3 R19, PT, PT, R0.reuse, 0x4, R21.reuse ;  /* 0x0000000400137810 */ /* 0x140fe20007ffe015 */
[C-C-:B------:R-:W-:Y:S01]  /*02d0*/  IMAD.IADD R17, R0.reuse, 0x1, R21.reuse ;  /* 0x0000000100117824 */ /* 0x140fe200078e0215 */
[C-C-:B------:R-:W-:Y:S02]  /*02e0*/  IADD3 R27, PT, PT, R0.reuse, 0x8, R21.reuse ;  /* 0x00000008001b7810 */ /* 0x140fe40007ffe015 */
[----:B------:R-:W-:Y:S01]  /*02f0*/  IADD3 R5, PT, PT, R0, 0xc, R21 ;  /* 0x0000000c00057810 */ /* 0x000fe20007ffe015 */
[----:B0-----:R-:W-:-:S04]  /*0300*/  IMAD.WIDE R16, R17, 0x4, R24 ;  /* 0x0000000411107825 */ /* 0x001fc800078e0218 */
[--C-:B------:R-:W-:Y:S01]  /*0310*/  IMAD.WIDE R18, R19, 0x4, R24.reuse ;  /* 0x0000000413127825 */ /* 0x100fe200078e0218 */
[----:B------:R-:W2:Y:S03]  /*0320*/  LDG.E R4, desc[UR6][R16.64] ;  /* 0x0000000610047981 */ /* 0x000ea6000c1e1900 */
[--C-:B------:R-:W-:Y:S01]  /*0330*/  IMAD.WIDE R26, R27, 0x4, R24.reuse ;  /* 0x000000041b1a7825 */ /* 0x100fe200078e0218 */
[----:B------:R-:W2:Y:S03]  /*0340*/  LDG.E R6, desc[UR6][R16.64+0x8] ;  /* 0x0000080610067981 */ /* 0x000ea6000c1e1900 */
[----:B------:R-:W-:Y:S01]  /*0350*/  IMAD.WIDE R24, R5, 0x4, R24 ;  /* 0x0000000405187825 */ /* 0x000fe200078e0218 */
[----:B------:R-:W2:Y:S04]  /*0360*/  LDG.E R7, desc[UR6][R16.64+0xc] ;  /* 0x00000c0610077981 */ /* 0x000ea8000c1e1900 */
[----:B------:R-:W2:Y:S04]  /*0370*/  LDG.E R5, desc[UR6][R16.64+0x4] ;  /* 0x0000040610057981 */ /* 0x000ea8000c1e1900 */
[----:B------:R-:W3:Y:S04]  /*0380*/  LDG.E R8, desc[UR6][R18.64] ;  /* 0x0000000612087981 */ /* 0x000ee8000c1e1900 */
[----:B------:R-:W3:Y:S04]  /*0390*/  LDG.E R9, desc[UR6][R18.64+0x4] ;  /* 0x0000040612097981 */ /* 0x000ee8000c1e1900 */
[----:B------:R-:W3:Y:S04]  /*03a0*/  LDG.E R10, desc[UR6][R18.64+0x8] ;  /* 0x00000806120a7981 */ /* 0x000ee8000c1e1900 */
[----:B------:R-:W3:Y:S04]  /*03b0*/  LDG.E R11, desc[UR6][R18.64+0xc] ;  /* 0x00000c06120b7981 */ /* 0x000ee8000c1e1900 */
[----:B------:R-:W4:Y:S04]  /*03c0*/  LDG.E R12, desc[UR6][R26.64] ;  /* 0x000000061a0c7981 */ /* 0x000f28000c1e1900 */
[----:B------:R-:W4:Y:S04]  /*03d0*/  LDG.E R13, desc[UR6][R26.64+0x4] ;  /* 0x000004061a0d7981 */ /* 0x000f28000c1e1900 */
[----:B------:R-:W4:Y:S04]  /*03e0*/  LDG.E R14, desc[UR6][R26.64+0x8] ;  /* 0x000008061a0e7981 */ /* 0x000f28000c1e1900 */
[----:B------:R-:W4:Y:S04]  /*03f0*/  LDG.E R15, desc[UR6][R26.64+0xc] ;  /* 0x00000c061a0f7981 */ /* 0x000f28000c1e1900 */
[----:B------:R-:W5:Y:S04]  /*0400*/  LDG.E R16, desc[UR6][R24.64] ;  /* 0x0000000618107981 */ /* 0x000f68000c1e1900 */
[----:B------:R-:W5:Y:S04]  /*0410*/  LDG.E R17, desc[UR6][R24.64+0x4] ;  /* 0x0000040618117981 */ /* 0x000f68000c1e1900 */
[----:B------:R-:W5:Y:S04]  /*0420*/  LDG.E R18, desc[UR6][R24.64+0x8] ;  /* 0x0000080618127981 */ /* 0x000f68000c1e1900 */
[----:B------:R-:W5:Y:S01]  /*0430*/  LDG.E R19, desc[UR6][R24.64+0xc] ;  /* 0x00000c0618137981 */ /* 0x000f62000c1e1900 */
[----:B------:R-:W-:-:S02]  /*0440*/  IMAD R29, R21, 0x4, R28 ;  /* 0x00000004151d7824 */ /* 0x000fc400078e021c */
[----:B------:R-:W-:-:S05]  /*0450*/  VIADD R21, R21, 0x10 ;  /* 0x0000001015157836 */ /* 0x000fca0000000000 */
[----:B------:R-:W-:Y:S01]  /*0460*/  ISETP.GE.AND P2, PT, R21, R23, PT ;  /* 0x000000171500720c */ /* 0x000fe20003f46270 */
[----:B--2---:R0:W-:Y:S04]  /*0470*/  STS.128 [R29], R4 ;  /* 0x000000041d007388 */ /* 0x0041e80000000c00 */
[----:B---3--:R0:W-:Y:S04]  /*0480*/  STS.128 [R29+0x10], R8 ;  /* 0x000010081d007388 */ /* 0x0081e80000000c00 */
[----:B----4-:R0:W-:Y:S04]  /*0490*/  STS.128 [R29+0x20], R12 ;  /* 0x0000200c1d007388 */ /* 0x0101e80000000c00 */
[----:B-----5:R0:W-:Y:S01]  /*04a0*/  STS.128 [R29+0x30], R16 ;  /* 0x000030101d007388 */ /* 0x0201e20000000c00 */
[----:B------:R-:W-:Y:S05]  /*04b0*/  @!P2 BRA `(.L_x_8) ;  /* 0xfffffffc007ca947 */ /* 0x000fea000383ffff */
.L_x_7:
[----:B------:R-:W-:Y:S05]  /*04c0*/  BSYNC.RECONVERGENT B3 ;  /* 0x0000000000037941 */ /* 0x000fea0003800200 */
.L_x_6:
[----:B0-----:R-:W-:Y:S01]  /*04d0*/  IMAD.IADD R4, R3, 0x1, -R21 ;  /* 0x0000000103047824 */ /* 0x001fe200078e0a15 */
[----:B------:R-:W-:Y:S04]  /*04e0*/  BSSY.RECONVERGENT B3, `(.L_x_9) ;  /* 0x0000018000037945 */ /* 0x000fe80003800200 */
[----:B------:R-:W-:-:S13]  /*04f0*/  ISETP.GT.AND P2, PT, R4, 0x4, PT ;  /* 0x000000040400780c */ /* 0x000fda0003f44270 */
[----:B------:R-:W-:Y:S05]  /*0500*/  @!P2 BRA `(.L_x_10) ;  /* 0x000000000054a947 */ /* 0x000fea0003800000 */
[----:B------:R-:W0:Y:S01]  /*0510*/  LDC.64 R14, c[0x0][0x388] ;  /* 0x0000e200ff0e7b82 */ /* 0x000e220000000a00 */
[C-C-:B------:R-:W-:Y:S01]  /*0520*/  IMAD.IADD R13, R0.reuse, 0x1, R21.reuse ;  /* 0x00000001000d7824 */ /* 0x140fe200078e0215 */
[----:B------:R-:W-:-:S03]  /*0530*/  IADD3 R5, PT, PT, R0, 0x4, R21 ;  /* 0x0000000400057810 */ /* 0x000fc60007ffe015 */
[----:B0-----:R-:W-:-:S04]  /*0540*/  IMAD.WIDE R12, R13, 0x4, R14 ;  /* 0x000000040d0c7825 */ /* 0x001fc800078e020e */
[----:B------:R-:W-:Y:S01]  /*0550*/  IMAD.WIDE R14, R5, 0x4, R14 ;  /* 0x00000004050e7825 */ /* 0x000fe200078e020e */
[----:B------:R-:W2:Y:S04]  /*0560*/  LDG.E R4, desc[UR6][R12.64] ;  /* 0x000000060c047981 */ /* 0x000ea8000c1e1900 */
[----:B------:R-:W2:Y:S04]  /*0570*/  LDG.E R5, desc[UR6][R12.64+0x4] ;  /* 0x000004060c057981 */ /* 0x000ea8000c1e1900 */
[----:B------:R-:W2:Y:S04]  /*0580*/  LDG.E R6, desc[UR6][R12.64+0x8] ;  /* 0x000008060c067981 */ /* 0x000ea8000c1e1900 */
[----:B------:R-:W2:Y:S04]  /*0590*/  LDG.E R7, desc[UR6][R12.64+0xc] ;  /* 0x00000c060c077981 */ /* 0x000ea8000c1e1900 */
[----:B------:R-:W3:Y:S04]  /*05a0*/  LDG.E R8, desc[UR6][R14.64] ;  /* 0x000000060e087981 */ /* 0x000ee8000c1e1900 */
[----:B------:R-:W3:Y:S04]  /*05b0*/  LDG.E R9, desc[UR6][R14.64+0x4] ;  /* 0x000004060e097981 */ /* 0x000ee8000c1e1900 */
[----:B------:R-:W3:Y:S04]  /*05c0*/  LDG.E R10, desc[UR6][R14.64+0x8] ;  /* 0x000008060e0a7981 */ /* 0x000ee8000c1e1900 */
[----:B------:R-:W3:Y:S01]  /*05d0*/  LDG.E R11, desc[UR6][R14.64+0xc] ;  /* 0x00000c060e0b7981 */ /* 0x000ee2000c1e1900 */
[----:B------:R-:W0:Y:S01]  /*05e0*/  S2UR UR5, SR_CgaCtaId ;  /* 0x00000000000579c3 */ /* 0x000e220000008800 */
[----:B------:R-:W-:Y:S01]  /*05f0*/  UMOV UR4, 0x400 ;  /* 0x0000040000047882 */ /* 0x000fe20000000000 */
[----:B------:R-:W-:Y:S01]  /*0600*/  PLOP3.LUT P0, PT, PT, PT, PT, 0x8, 0x80 ;  /* 0x000000000080781c */ /* 0x000fe20003f0e170 */
[----:B0-----:R-:W-:-:S06]  /*0610*/  ULEA UR4, UR5, UR4, 0x18 ;  /* 0x0000000405047291 */ /* 0x001fcc000f8ec0ff */
[C---:B------:R-:W-:Y:S01]  /*0620*/  LEA R16, R21.reuse, UR4, 0x2 ;  /* 0x0000000415107c11 */ /* 0x040fe2000f8e10ff */
[----:B------:R-:W-:-:S04]  /*0630*/  VIADD R21, R21, 0x8 ;  /* 0x0000000815157836 */ /* 0x000fc80000000000 */
[----:B--2---:R0:W-:Y:S04]  /*0640*/  STS.128 [R16], R4 ;  /* 0x0000000410007388 */ /* 0x0041e80000000c00 */
[----:B---3--:R0:W-:Y:S02]  /*0650*/  STS.128 [R16+0x10], R8 ;  /* 0x0000100810007388 */ /* 0x0081e40000000c00 */
.L_x_10:
[----:B------:R-:W-:Y:S05]  /*0660*/  BSYNC.RECONVERGENT B3 ;  /* 0x0000000000037941 */ /* 0x000fea0003800200 */
.L_x_9:
[----:B------:R-:W-:-:S13]  /*0670*/  ISETP.NE.OR P0, PT, R21, R3, P0 ;  /* 0x000000031500720c */ /* 0x000fda0000705670 */
[----:B------:R-:W-:Y:S05]  /*0680*/  @!P0 BREAK.RELIABLE B0 ;  /* 0x0000000000008942 */ /* 0x000fea0003800100 */
[----:B------:R-:W-:Y:S05]  /*0690*/  @!P0 BRA `(.L_x_3) ;  /* 0x0000000000408947 */ /* 0x000fea0003800000 */
.L_x_5:
[----:B------:R-:W-:Y:S05]  /*06a0*/  BSYNC.RELIABLE B0 ;  /* 0x0000000000007941 */ /* 0x000fea0003800100 */
.L_x_4:
[----:B0-----:R-:W0:Y:S01]  /*06b0*/  S2R R5, SR_CgaCtaId ;  /* 0x0000000000057919 */ /* 0x001e220000008800 */
[----:B------:R-:W-:-:S04]  /*06c0*/  MOV R4, 0x400 ;  /* 0x0000040000047802 */ /* 0x000fc80000000f00 */
[----:B0-----:R-:W-:-:S07]  /*06d0*/  LEA R10, R5, R4, 0x18 ;  /* 0x00000004050a7211 */ /* 0x001fce00078ec0ff */
.L_x_11:
[----:B-1----:R-:W0:Y:S01]  /*06e0*/  LDC.64 R4, c[0x0][0x388] ;  /* 0x0000e200ff047b82 */ /* 0x002e220000000a00 */
[----:B------:R-:W-:-:S04]  /*06f0*/  IMAD.IADD R9, R0, 0x1, R21 ;  /* 0x0000000100097824 */ /* 0x000fc800078e0215 */
[----:B0-----:R-:W-:-:S05]  /*0700*/  IMAD.WIDE R8, R9, 0x4, R4 ;  /* 0x0000000409087825 */ /* 0x001fca00078e0204 */
[----:B------:R-:W2:Y:S04]  /*0710*/  LDG.E R4, desc[UR6][R8.64] ;  /* 0x0000000608047981 */ /* 0x000ea8000c1e1900 */
[----:B------:R-:W2:Y:S04]  /*0720*/  LDG.E R5, desc[UR6][R8.64+0x4] ;  /* 0x0000040608057981 */ /* 0x000ea8000c1e1900 */
[----:B------:R-:W2:Y:S04]  /*0730*/  LDG.E R6, desc[UR6][R8.64+0x8] ;  /* 0x0000080608067981 */ /* 0x000ea8000c1e1900 */
[----:B------:R-:W2:Y:S01]  /*0740*/  LDG.E R7, desc[UR6][R8.64+0xc] ;  /* 0x00000c0608077981 */ /* 0x000ea2000c1e1900 */
[----:B------:R-:W-:-:S02]  /*0750*/  IMAD R11, R21, 0x4, R10 ;  /* 0x00000004150b7824 */ /* 0x000fc400078e020a */
[----:B------:R-:W-:-:S05]  /*0760*/  VIADD R21, R21, 0x4 ;  /* 0x0000000415157836 */ /* 0x000fca0000000000 */
[----:B------:R-:W-:Y:S01]  /*0770*/  ISETP.NE.AND P0, PT, R21, R3, PT ;  /* 0x000000031500720c */ /* 0x000fe20003f05270 */
[----:B--2---:R1:W-:-:S12]  /*0780*/  STS.128 [R11], R4 ;  /* 0x000000040b007388 */ /* 0x0043d80000000c00 */
[----:B------:R-:W-:Y:S05]  /*0790*/  @P0 BRA `(.L_x_11) ;  /* 0xfffffffc00d00947 */ /* 0x000fea000383ffff */
.L_x_3:
[----:B------:R-:W-:Y:S05]  /*07a0*/  BSYNC.RECONVERGENT B1 ;  /* 0x0000000000017941 */ /* 0x000fea0003800200 */
.L_x_2:
[----:B------:R-:W-:-:S13]  /*07b0*/  ISETP.NE.AND P0, PT, R20, RZ, PT ;  /* 0x000000ff1400720c */ /* 0x000fda0003f05270 */
[----:B------:R-:W-:Y:S05]  /*07c0*/  @!P0 BRA `(.L_x_1) ;  /* 0x0000000000388947 */ /* 0x000fea0003800000 */
[----:B01----:R-:W0:Y:S01]  /*07d0*/  S2R R5, SR_CgaCtaId ;  /* 0x0000000000057919 */ /* 0x003e220000008800 */
[----:B------:R-:W1:Y:S01]  /*07e0*/  LDC.64 R6, c[0x0][0x388] ;  /* 0x0000e200ff067b82 */ /* 0x000e620000000a00 */
[----:B------:R-:W-:Y:S01]  /*07f0*/  MOV R4, 0x400 ;  /* 0x0000040000047802 */ /* 0x000fe20000000f00 */
[----:B------:R-:W-:-:S03]  /*0800*/  IMAD.MOV.U32 R9, RZ, RZ, RZ ;  /* 0x000000ffff097224 */ /* 0x000fc600078e00ff */
[----:B0-----:R-:W-:-:S07]  /*0810*/  LEA R8, R5, R4, 0x18 ;  /* 0x0000000405087211 */ /* 0x001fce00078ec0ff */
.L_x_12:
[----:B------:R-:W-:-:S04]  /*0820*/  IMAD.IADD R5, R0, 0x1, R3 ;  /* 0x0000000100057824 */ /* 0x000fc800078e0203 */
[----:B-12---:R-:W-:-:S06]  /*0830*/  IMAD.WIDE R4, R5, 0x4, R6 ;  /* 0x0000000405047825 */ /* 0x006fcc00078e0206 */
[----:B------:R-:W2:Y:S01]  /*0840*/  LDG.E R4, desc[UR6][R4.64] ;  /* 0x0000000604047981 */ /* 0x000ea2000c1e1900 */
[----:B------:R-:W-:Y:S02]  /*0850*/  IMAD R11, R3, 0x4, R8 ;  /* 0x00000004030b7824 */ /* 0x000fe400078e0208 */
[----:B------:R-:W-:Y:S02]  /*0860*/  VIADD R9, R9, 0x1 ;  /* 0x0000000109097836 */ /* 0x000fe40000000000 */
[----:B------:R-:W-:-:S03]  /*0870*/  VIADD R3, R3, 0x1 ;  /* 0x0000000103037836 */ /* 0x000fc60000000000 */
[----:B------:R-:W-:Y:S01]  /*0880*/  ISETP.NE.AND P0, PT, R9, R20, PT ;  /* 0x000000140900720c */ /* 0x000fe20003f05270 */
[----:B--2---:R2:W-:-:S12]  /*0890*/  STS [R11], R4 ;  /* 0x000000040b007388 */ /* 0x0045d80000000800 */
[----:B------:R-:W-:Y:S05]  /*08a0*/  @P0 BRA `(.L_x_12) ;  /* 0xfffffffc00dc0947 */ /* 0x000fea000383ffff */
.L_x_1:
[----:B------:R-:W-:Y:S05]  /*08b0*/  BSYNC.RECONVERGENT B2 ;  /* 0x0000000000027941 */ /* 0x000fea0003800200 */
.L_x_0:
[----:B------:R-:W-:Y:S05]  /*08c0*/  WARPSYNC.ALL ;  /* 0x0000000000007948 */ /* 0x000fea0003800000 */
[----:B------:R-:W-:Y:S01]  /*08d0*/  BAR.SYNC.DEFER_BLOCKING 0x0 ;  /* 0x0000000000007b1d */ /* 0x000fe20000010000 */
[----:B------:R-:W-:-:S05]  /*08e0*/  IMAD.MOV.U32 R3, RZ, RZ, RZ ;  /* 0x000000ffff037224 */ /* 0x000fca00078e00ff */
[----:B------:R-:W-:Y:S04]  /*08f0*/  BSSY.RECONVERGENT B0, `(.L_x_13) ;  /* 0x000002d000007945 */ /* 0x000fe80003800200 */
[----:B------:R-:W-:Y:S05]  /*0900*/  @!P1 BRA `(.L_x_14) ;  /* 0x0000000000ac9947 */ /* 0x000fea0003800000 */
[----:B01----:R-:W0:Y:S01]  /*0910*/  S2R R5, SR_CgaCtaId ;  /* 0x0000000000057919 */ /* 0x003e220000008800 */
[----:B------:R-:W-:Y:S01]  /*0920*/  MOV R0, 0x400 ;  /* 0x0000040000007802 */ /* 0x000fe20000000f00 */
[----:B------:R-:W-:Y:S02]  /*0930*/  IMAD.MOV.U32 R3, RZ, RZ, RZ ;  /* 0x000000ffff037224 */ /* 0x000fe400078e00ff */
[----:B------:R-:W-:Y:S01]  /*0940*/  IMAD.MOV.U32 R7, RZ, RZ, RZ ;  /* 0x000000ffff077224 */ /* 0x000fe200078e00ff */
[----:B0-----:R-:W-:-:S07]  /*0950*/  LEA R10, R5, R0, 0x18 ;  /* 0x00000000050a7211 */ /* 0x001fce00078ec0ff */
.L_x_22:
[----:B------:R-:W-:Y:S01]  /*0960*/  IMAD R0, R7, 0x4, R10 ;  /* 0x0000000407007824 */ /* 0x000fe200078e020a */
[----:B--2---:R-:W0:Y:S04]  /*0970*/  LDC.64 R4, c[0x0][0x380] ;  /* 0x0000e000ff047b82 */ /* 0x004e280000000a00 */
[----:B------:R-:W0:Y:S02]  /*0980*/  LDS R9, [R0] ;  /* 0x0000000000097984 */ /* 0x000e240000000800 */
[----:B0-----:R-:W-:-:S05]  /*0990*/  IMAD.WIDE R4, R9, 0x4, R4 ;  /* 0x0000000409047825 */ /* 0x001fca00078e0204 */
[----:B------:R-:W2:Y:S04]  /*09a0*/  LDG.E R6, desc[UR6][R4.64] ;  /* 0x0000000604067981 */ /* 0x000ea8000c1e1900 */
[----:B------:R-:W2:Y:S01]  /*09b0*/  LDG.E R9, desc[UR6][R4.64+0x4] ;  /* 0x0000040604097981 */ /* 0x000ea2000c1e1900 */
[----:B------:R-:W-:Y:S01]  /*09c0*/  BSSY.RECONVERGENT B1, `(.L_x_15) ;  /* 0x000001b000017945 */ /* 0x000fe20003800200 */
[----:B------:R-:W-:Y:S01]  /*09d0*/  IMAD.MOV.U32 R8, RZ, RZ, R7 ;  /* 0x000000ffff087224 */ /* 0x000fe200078e0007 */
[----:B--2---:R-:W-:-:S13]  /*09e0*/  ISETP.GE.AND P0, PT, R6, R9, PT ;  /* 0x000000090600720c */ /* 0x004fda0003f06270 */
[----:B------:R-:W-:Y:S05]  /*09f0*/  @P0 BRA `(.L_x_16) ;  /* 0x00000000005c0947 */ /* 0x000fea0003800000 */
.L_x_21:
[----:B------:R-:W0:Y:S01]  /*0a00*/  LDC.64 R4, c[0x0][0x388] ;  /* 0x0000e200ff047b82 */ /* 0x000e220000000a00 */
[----:B------:R-:W1:Y:S01]  /*0a10*/  LDS R0, [R10] ;  /* 0x000000000a007984 */ /* 0x000e620000000800 */
[----:B0-----:R-:W-:-:S05]  /*0a20*/  IMAD.WIDE R4, R6, 0x4, R4 ;  /* 0x0000000406047825 */ /* 0x001fca00078e0204 */
[----:B------:R-:W1:Y:S01]  /*0a30*/  LDG.E R11, desc[UR6][R4.64] ;  /* 0x00000006040b7981 */ /* 0x000e62000c1e1900 */
[----:B------:R-:W-:Y:S01]  /*0a40*/  VIADD R6, R6, 0x1 ;  /* 0x0000000106067836 */ /* 0x000fe20000000000 */
[----:B------:R-:W-:Y:S04]  /*0a50*/  BSSY.RECONVERGENT B2, `(.L_x_17) ;  /* 0x0000010000027945 */ /* 0x000fe80003800200 */
[----:B------:R-:W-:Y:S02]  /*0a60*/  ISETP.NE.AND P1, PT, R6, R9, PT ;  /* 0x000000090600720c */ /* 0x000fe40003f25270 */
[----:B-1----:R-:W-:-:S13]  /*0a70*/  ISETP.NE.AND P0, PT, R11, R0, PT ;  /* 0x000000000b00720c */ /* 0x002fda0003f05270 */
[----:B------:R-:W-:Y:S05]  /*0a80*/  @!P0 BRA `(.L_x_18) ;  /* 0x00000000002c8947 */ /* 0x000fea0003800000 */
[----:B------:R-:W-:Y:S02]  /*0a90*/  IMAD.MOV.U32 R5, RZ, RZ, 0x1 ;  /* 0x00000001ff057424 */ /* 0x000fe400078e00ff */
[----:B------:R-:W-:-:S07]  /*0aa0*/  IMAD.MOV.U32 R0, RZ, RZ, R10 ;  /* 0x000000ffff007224 */ /* 0x000fce00078e000a */
.L_x_20:
[----:B------:R-:W-:-:S05]  /*0ab0*/  VIADD R4, R5, 0xffffffff ;  /* 0xffffffff05047836 */ /* 0x000fca0000000000 */
[----:B------:R-:W-:-:S04]  /*0ac0*/  ISETP.GT.U32.AND P0, PT, R4, 0x3fe, PT ;  /* 0x000003fe0400780c */ /* 0x000fc80003f04070 */
[----:B------:R-:W-:-:S13]  /*0ad0*/  ISETP.GE.OR P0, PT, R5, R2, P0 ;  /* 0x000000020500720c */ /* 0x000fda0000706670 */
[----:B------:R-:W-:Y:S05]  /*0ae0*/  @P0 BRA `(.L_x_19) ;  /* 0x0000000000180947 */ /* 0x000fea0003800000 */
[----:B------:R-:W-:Y:S02]  /*0af0*/  VIADD R0, R0, 0x4 ;  /* 0x0000000400007836 */ /* 0x000fe40000000000 */
[----:B------:R-:W-:-:S03]  /*0b00*/  VIADD R5, R5, 0x1 ;  /* 0x0000000105057836 */ /* 0x000fc60000000000 */
[----:B------:R-:W0:Y:S02]  /*0b10*/  LDS R4, [R0] ;  /* 0x0000000000047984 */ /* 0x000e240000000800 */
[----:B0-----:R-:W-:-:S13]  /*0b20*/  ISETP.NE.AND P0, PT, R11, R4, PT ;  /* 0x000000040b00720c */ /* 0x001fda0003f05270 */
[----:B------:R-:W-:Y:S05]  /*0b30*/  @P0 BRA `(.L_x_20) ;  /* 0xfffffffc00dc0947 */ /* 0x000fea000383ffff */
.L_x_18:
[----:B------:R-:W-:-:S07]  /*0b40*/  FADD R3, R3, 1 ;  /* 0x3f80000003037421 */ /* 0x000fce0000000000 */
.L_x_19:
[----:B------:R-:W-:Y:S05]  /*0b50*/  BSYNC.RECONVERGENT B2 ;  /* 0x0000000000027941 */ /* 0x000fea0003800200 */
.L_x_17:
[----:B------:R-:W-:Y:S05]  /*0b60*/  @P1 BRA `(.L_x_21) ;  /* 0xfffffffc00a41947 */ /* 0x000fea000383ffff */
.L_x_16:
[----:B------:R-:W-:Y:S05]  /*0b70*/  BSYNC.RECONVERGENT B1 ;  /* 0x0000000000017941 */ /* 0x000fea0003800200 */
.L_x_15:
[----:B------:R-:W-:Y:S01]  /*0b80*/  VIADD R7, R7, 0x1 ;  /* 0x0000000107077836 */ /* 0x000fe20000000000 */
[----:B------:R-:W-:-:S04]  /*0b90*/  ISETP.LT.U32.AND P1, PT, R8, 0x3ff, PT ;  /* 0x000003ff0800780c */ /* 0x000fc80003f21070 */
[----:B------:R-:W-:-:S13]  /*0ba0*/  ISETP.GE.AND P0, PT, R7, R2, PT ;  /* 0x000000020700720c */ /* 0x000fda0003f06270 */
[----:B------:R-:W-:Y:S05]  /*0bb0*/  @!P0 BRA P1, `(.L_x_22) ;  /* 0xfffffffc00688947 */ /* 0x000fea000083ffff */
.L_x_14:
[----:B------:R-:W-:Y:S05]  /*0bc0*/  BSYNC.RECONVERGENT B0 ;  /* 0x0000000000007941 */ /* 0x000fea0003800200 */
.L_x_13:
[----:B------:R-:W-:-:S13]  /*0bd0*/  ISETP.GE.AND P0, PT, R2, 0x1, PT ;  /* 0x000000010200780c */ /* 0x000fda0003f06270 */
[----:B------:R-:W-:Y:S05]  /*0be0*/  @!P0 BRA `(.L_x_23) ;  /* 0x00000000005c8947 */ /* 0x000fea0003800000 */
[----:B------:R-:W-:Y:S01]  /*0bf0*/  IMAD R2, R2, R2, RZ ;  /* 0x0000000202027224 */ /* 0x000fe200078e02ff */
[----:B------:R-:W-:Y:S04]  /*0c00*/  BSSY.RECONVERGENT B0, `(.L_x_24) ;  /* 0x000000c000007945 */ /* 0x000fe80003800200 */
[----:B012---:R-:W-:-:S04]  /*0c10*/  I2FP.F32.U32 R4, R2 ;  /* 0x0000000200047245 */ /* 0x007fc80000201000 */
[----:B------:R-:W0:Y:S08]  /*0c20*/  MUFU.RCP R5, R4 ;  /* 0x0000000400057308 */ /* 0x000e300000001000 */
[----:B------:R-:W1:Y:S01]  /*0c30*/  FCHK P0, R3, R4 ;  /* 0x0000000403007302 */ /* 0x000e620000000000 */
[----:B0-----:R-:W-:-:S04]  /*0c40*/  FFMA R0, -R4, R5, 1 ;  /* 0x3f80000004007423 */ /* 0x001fc80000000105 */
[----:B------:R-:W-:-:S04]  /*0c50*/  FFMA R0, R5, R0, R5 ;  /* 0x0000000005007223 */ /* 0x000fc80000000005 */
[----:B------:R-:W-:-:S04]  /*0c60*/  FFMA R5, R0, R3, RZ ;  /* 0x0000000300057223 */ /* 0x000fc800000000ff */
[----:B------:R-:W-:-:S04]  /*0c70*/  FFMA R2, -R4, R5, R3 ;  /* 0x0000000504027223 */ /* 0x000fc80000000103 */
[----:B------:R-:W-:Y:S01]  /*0c80*/  FFMA R0, R0, R2, R5 ;  /* 0x0000000200007223 */ /* 0x000fe20000000005 */
[----:B-1----:R-:W-:Y:S06]  /*0c90*/  @!P0 BRA `(.L_x_25) ;  /* 0x0000000000088947 */ /* 0x002fec0003800000 */
[----:B------:R-:W-:-:S07]  /*0ca0*/  MOV R2, 0xcc0 ;  /* 0x00000cc000027802 */ /* 0x000fce0000000f00 */
[----:B------:R-:W-:Y:S05]  /*0cb0*/  CALL.REL.NOINC `($__internal_0_$__cuda_sm3x_div_rn_noftz_f32_slowpath) ;  /* 0x0000000000387944 */ /* 0x000fea0003c00000 */
.L_x_25:
[----:B------:R-:W-:Y:S05]  /*0cc0*/  BSYNC.RECONVERGENT B0 ;  /* 0x0000000000007941 */ /* 0x000fea0003800200 */
.L_x_24:
[----:B------:R-:W0:Y:S08]  /*0cd0*/  LDC R7, c[0x0][0x39c] ;  /* 0x0000e700ff077b82 */ /* 0x000e300000000800 */
[----:B------:R-:W1:Y:S01]  /*0ce0*/  LDC.64 R2, c[0x0][0x390] ;  /* 0x0000e400ff027b82 */ /* 0x000e620000000a00 */
[----:B0-----:R-:W-:-:S05]  /*0cf0*/  I2FP.F32.S32 R5, R7 ;  /* 0x0000000700057245 */ /* 0x001fca0000201400 */
[----:B------:R-:W-:Y:S01]  /*0d00*/  FMUL R0, R5, R0 ;  /* 0x0000000005007220 */ /* 0x000fe20000400000 */
[----:B-1----:R-:W-:-:S05]  /*0d10*/  IMAD.WIDE R22, R22, 0x4, R2 ;  /* 0x0000000416167825 */ /* 0x002fca00078e0202 */
[----:B------:R-:W0:Y:S02]  /*0d20*/  F2I.TRUNC.NTZ R0, R0 ;  /* 0x0000000000007305 */ /* 0x000e24000020f100 */
[----:B0-----:R-:W-:-:S05]  /*0d30*/  VIADDMNMX R3, R7, 0xffffffff, R0, PT ;  /* 0xffffffff07037846 */ /* 0x001fca0003800100 */
[----:B------:R-:W-:Y:S01]  /*0d40*/  STG.E desc[UR6][R22.64], R3 ;  /* 0x0000000316007986 */ /* 0x000fe2000c101906 */
[----:B------:R-:W-:Y:S05]  /*0d50*/  EXIT ;  /* 0x000000000000794d */ /* 0x000fea0003800000 */
.L_x_23:
[----:B------:R-:W3:Y:S02]  /*0d60*/  LDC.64 R2, c[0x0][0x390] ;  /* 0x0000e400ff027b82 */ /* 0x000ee40000000a00 */
[----:B---3--:R-:W-:-:S05]  /*0d70*/  IMAD.WIDE R2, R22, 0x4, R2 ;  /* 0x0000000416027825 */ /* 0x008fca00078e0202 */
[----:B------:R-:W-:Y:S01]  /*0d80*/  STG.E desc[UR6][R2.64], RZ ;  /* 0x000000ff02007986 */ /* 0x000fe2000c101906 */
[----:B------:R-:W-:Y:S05]  /*0d90*/  EXIT ;  /* 0x000000000000794d */ /* 0x000fea0003800000 */
        .weak           $__internal_0_$__cuda_sm3x_div_rn_noftz_f32_slowpath
        .type           $__internal_0_$__cuda_sm3x_div_rn_noftz_f32_slowpath,@function
        .size           $__internal_0_$__cuda_sm3x_div_rn_noftz_f32_slowpath,(.L_x_38 - $__internal_0_$__cuda_sm3x_div_rn_noftz_f32_slowpath)
$__internal_0_$__cuda_sm3x_div_rn_noftz_f32_slowpath:
[----:B------:R-:W-:Y:S01]  /*0da0*/  SHF.R.U32.HI R5, RZ, 0x17, R4 ;  /* 0x00000017ff057819 */ /* 0x000fe20000011604 */
[----:B------:R-:W-:Y:S01]  /*0db0*/  BSSY.RECONVERGENT B1, `(.L_x_26) ;  /* 0x0000063000017945 */ /* 0x000fe20003800200 */
[----:B------:R-:W-:Y:S02]  /*0dc0*/  SHF.R.U32.HI R0, RZ, 0x17, R3 ;  /* 0x00000017ff007819 */ /* 0x000fe40000011603 */
[----:B------:R-:W-:Y:S02]  /*0dd0*/  LOP3.LUT R5, R5, 0xff, RZ, 0xc0, !PT ;  /* 0x000000ff05057812 */ /* 0x000fe400078ec0ff */
[----:B------:R-:W-:-:S03]  /*0de0*/  LOP3.LUT R10, R0, 0xff, RZ, 0xc0, !PT ;  /* 0x000000ff000a7812 */ /* 0x000fc600078ec0ff */
[----:B------:R-:W-:Y:S02]  /*0df0*/  VIADD R7, R5, 0xffffffff ;  /* 0xffffffff05077836 */ /* 0x000fe40000000000 */
[----:B------:R-:W-:-:S03]  /*0e00*/  VIADD R8, R10, 0xffffffff ;  /* 0xffffffff0a087836 */ /* 0x000fc60000000000 */
[----:B------:R-:W-:-:S04]  /*0e10*/  ISETP.GT.U32.AND P0, PT, R7, 0xfd, PT ;  /* 0x000000fd0700780c */ /* 0x000fc80003f04070 */
[----:B------:R-:W-:-:S13]  /*0e20*/  ISETP.GT.U32.OR P0, PT, R8, 0xfd, P0 ;  /* 0x000000fd0800780c */ /* 0x000fda0000704470 */
[----:B------:R-:W-:Y:S01]  /*0e30*/  @!P0 IMAD.MOV.U32 R6, RZ, RZ, RZ ;  /* 0x000000ffff068224 */ /* 0x000fe200078e00ff */
[----:B------:R-:W-:Y:S06]  /*0e40*/  @!P0 BRA `(.L_x_27) ;  /* 0x0000000000608947 */ /* 0x000fec0003800000 */
[----:B------:R-:W-:Y:S01]  /*0e50*/  FSETP.GTU.FTZ.AND P0, PT, |R3|, +INF , PT ;  /* 0x7f8000000300780b */ /* 0x000fe20003f1c200 */
[----:B------:R-:W-:Y:S01]  /*0e60*/  IMAD.MOV.U32 R0, RZ, RZ, R4 ;  /* 0x000000ffff007224 */ /* 0x000fe200078e0004 */
[----:B------:R-:W-:-:S04]  /*0e70*/  FSETP.GTU.FTZ.AND P1, PT, |R4|, +INF , PT ;  /* 0x7f8000000400780b */ /* 0x000fc80003f3c200 */
[----:B------:R-:W-:-:S13]  /*0e80*/  PLOP3.LUT P0, PT, P0, P1, PT, 0xf8, 0x8f ;  /* 0x00000000008f781c */ /* 0x000fda0000703f70 */
[----:B------:R-:W-:Y:S05]  /*0e90*/  @P0 BRA `(.L_x_28) ;  /* 0x00000004004c0947 */ /* 0x000fea0003800000 */
[----:B------:R-:W-:-:S13]  /*0ea0*/  LOP3.LUT P0, RZ, R4, 0x7fffffff, R3, 0xc8, !PT ;  /* 0x7fffffff04ff7812 */ /* 0x000fda000780c803 */
[----:B------:R-:W-:Y:S05]  /*0eb0*/  @!P0 BRA `(.L_x_29) ;  /* 0x00000004003c8947 */ /* 0x000fea0003800000 */
[C---:B------:R-:W-:Y:S02]  /*0ec0*/  FSETP.NEU.FTZ.AND P2, PT, |R3|.reuse, +INF , PT ;  /* 0x7f8000000300780b */ /* 0x040fe40003f5d200 */
[----:B------:R-:W-:Y:S02]  /*0ed0*/  FSETP.NEU.FTZ.AND P1, PT, |R0|, +INF , PT ;  /* 0x7f8000000000780b */ /* 0x000fe40003f3d200 */
[----:B------:R-:W-:-:S11]  /*0ee0*/  FSETP.NEU.FTZ.AND P0, PT, |R3|, +INF , PT ;  /* 0x7f8000000300780b */ /* 0x000fd60003f1d200 */
[----:B------:R-:W-:Y:S05]  /*0ef0*/  @!P1 BRA !P2, `(.L_x_29) ;  /* 0x00000004002c9947 */ /* 0x000fea0005000000 */
[----:B------:R-:W-:-:S04]  /*0f00*/  LOP3.LUT P2, RZ, R3, 0x7fffffff, RZ, 0xc0, !PT ;  /* 0x7fffffff03ff7812 */ /* 0x000fc8000784c0ff */
[----:B------:R-:W-:-:S13]  /*0f10*/  PLOP3.LUT P1, PT, P1, P2, PT, 0x2f, 0xf2 ;  /* 0x0000000000f2781c */ /* 0x000fda0000f24577 */
[----:B------:R-:W-:Y:S05]  /*0f20*/  @P1 BRA `(.L_x_30) ;  /* 0x0000000400181947 */ /* 0x000fea0003800000 */
[----:B------:R-:W-:-:S04]  /*0f30*/  LOP3.LUT P1, RZ, R4, 0x7fffffff, RZ, 0xc0, !PT ;  /* 0x7fffffff04ff7812 */ /* 0x000fc8000782c0ff */
[----:B------:R-:W-:-:S13]  /*0f40*/  PLOP3.LUT P0, PT, P0, P1, PT, 0x2f, 0xf2 ;  /* 0x0000000000f2781c */ /* 0x000fda0000702577 */
[----:B------:R-:W-:Y:S05]  /*0f50*/  @P0 BRA `(.L_x_31) ;  /* 0x0000000400000947 */ /* 0x000fea0003800000 */
[----:B------:R-:W-:Y:S02]  /*0f60*/  ISETP.GE.AND P0, PT, R8, RZ, PT ;  /* 0x000000ff0800720c */ /* 0x000fe40003f06270 */
[----:B------:R-:W-:-:S11]  /*0f70*/  ISETP.GE.AND P1, PT, R7, RZ, PT ;  /* 0x000000ff0700720c */ /* 0x000fd60003f26270 */
[----:B------:R-:W-:Y:S02]  /*0f80*/  @P0 IMAD.MOV.U32 R6, RZ, RZ, RZ ;  /* 0x000000ffff060224 */ /* 0x000fe400078e00ff */
[----:B------:R-:W-:Y:S01]  /*0f90*/  @!P0 FFMA R3, R3, 1.84467440737095516160e+19, RZ ;  /* 0x5f80000003038823 */ /* 0x000fe200000000ff */
[----:B------:R-:W-:Y:S02]  /*0fa0*/  @!P0 IMAD.MOV.U32 R6, RZ, RZ, -0x40 ;  /* 0xffffffc0ff068424 */ /* 0x000fe400078e00ff */
[----:B------:R-:W-:Y:S02]  /*0fb0*/  @!P1 FFMA R4, R0, 1.84467440737095516160e+19, RZ ;  /* 0x5f80000000049823 */ /* 0x000fe400000000ff */
[----:B------:R-:W-:-:S07]  /*0fc0*/  @!P1 VIADD R6, R6, 0x40 ;  /* 0x0000004006069836 */ /* 0x000fce0000000000 */
.L_x_27:
[----:B------:R-:W-:Y:S01]  /*0fd0*/  LEA R7, R5, 0xc0800000, 0x17 ;  /* 0xc080000005077811 */ /* 0x000fe200078eb8ff */
[----:B------:R-:W-:Y:S04]  /*0fe0*/  BSSY.RECONVERGENT B2, `(.L_x_32) ;  /* 0x0000036000027945 */ /* 0x000fe80003800200 */
[----:B------:R-:W-:Y:S02]  /*0ff0*/  IMAD.IADD R7, R4, 0x1, -R7 ;  /* 0x0000000104077824 */ /* 0x000fe400078e0a07 */
[----:B------:R-:W-:Y:S02]  /*1000*/  VIADD R4, R10, 0xffffff81 ;  /* 0xffffff810a047836 */ /* 0x000fe40000000000 */
[----:B------:R-:W0:Y:S01]  /*1010*/  MUFU.RCP R8, R7 ;  /* 0x0000000700087308 */ /* 0x000e220000001000 */
[----:B------:R-:W-:Y:S01]  /*1020*/  FADD.FTZ R9, -R7, -RZ ;  /* 0x800000ff07097221 */ /* 0x000fe20000010100 */
[C---:B------:R-:W-:Y:S01]  /*1030*/  IMAD R0, R4.reuse, -0x800000, R3 ;  /* 0xff80000004007824 */ /* 0x040fe200078e0203 */
[----:B------:R-:W-:-:S05]  /*1040*/  IADD3 R5, PT, PT, R4, 0x7f, -R5 ;  /* 0x0000007f04057810 */ /* 0x000fca0007ffe805 */
[----:B------:R-:W-:Y:S02]  /*1050*/  IMAD.IADD R5, R5, 0x1, R6 ;  /* 0x0000000105057824 */ /* 0x000fe400078e0206 */
[----:B0-----:R-:W-:-:S04]  /*1060*/  FFMA R11, R8, R9, 1 ;  /* 0x3f800000080b7423 */ /* 0x001fc80000000009 */
[----:B------:R-:W-:-:S04]  /*1070*/  FFMA R10, R8, R11, R8 ;  /* 0x0000000b080a7223 */ /* 0x000fc80000000008 */
[----:B------:R-:W-:-:S04]  /*1080*/  FFMA R3, R0, R10, RZ ;  /* 0x0000000a00037223 */ /* 0x000fc800000000ff */
[----:B------:R-:W-:-:S04]  /*1090*/  FFMA R8, R9, R3, R0 ;  /* 0x0000000309087223 */ /* 0x000fc80000000000 */
[----:B------:R-:W-:-:S04]  /*10a0*/  FFMA R11, R10, R8, R3 ;  /* 0x000000080a0b7223 */ /* 0x000fc80000000003 */
[----:B------:R-:W-:-:S04]  /*10b0*/  FFMA R8, R9, R11, R0 ;  /* 0x0000000b09087223 */ /* 0x000fc80000000000 */
[----:B------:R-:W-:-:S05]  /*10c0*/  FFMA R0, R10, R8, R11 ;  /* 0x000000080a007223 */ /* 0x000fca000000000b */
[----:B------:R-:W-:-:S04]  /*10d0*/  SHF.R.U32.HI R3, RZ, 0x17, R0 ;  /* 0x00000017ff037819 */ /* 0x000fc80000011600 */
[----:B------:R-:W-:-:S05]  /*10e0*/  LOP3.LUT R3, R3, 0xff, RZ, 0xc0, !PT ;  /* 0x000000ff03037812 */ /* 0x000fca00078ec0ff */
[----:B------:R-:W-:-:S04]  /*10f0*/  IMAD.IADD R7, R3, 0x1, R5 ;  /* 0x0000000103077824 */ /* 0x000fc800078e0205 */
[----:B------:R-:W-:-:S05]  /*1100*/  VIADD R3, R7, 0xffffffff ;  /* 0xffffffff07037836 */ /* 0x000fca0000000000 */
[----:B------:R-:W-:-:S13]  /*1110*/  ISETP.GE.U32.AND P0, PT, R3, 0xfe, PT ;  /* 0x000000fe0300780c */ /* 0x000fda0003f06070 */
[----:B------:R-:W-:Y:S05]  /*1120*/  @!P0 BRA `(.L_x_33) ;  /* 0x0000000000808947 */ /* 0x000fea0003800000 */
[----:B------:R-:W-:-:S13]  /*1130*/  ISETP.GT.AND P0, PT, R7, 0xfe, PT ;  /* 0x000000fe0700780c */ /* 0x000fda0003f04270 */
[----:B------:R-:W-:Y:S05]  /*1140*/  @P0 BRA `(.L_x_34) ;  /* 0x00000000006c0947 */ /* 0x000fea0003800000 */
[----:B------:R-:W-:-:S13]  /*1150*/  ISETP.GE.AND P0, PT, R7, 0x1, PT ;  /* 0x000000010700780c */ /* 0x000fda0003f06270 */
[----:B------:R-:W-:Y:S05]  /*1160*/  @P0 BRA `(.L_x_35) ;  /* 0x0000000000740947 */ /* 0x000fea0003800000 */
[----:B------:R-:W-:Y:S02]  /*1170*/  ISETP.GE.AND P0, PT, R7, -0x18, PT ;  /* 0xffffffe80700780c */ /* 0x000fe40003f06270 */
[----:B------:R-:W-:-:S11]  /*1180*/  LOP3.LUT R0, R0, 0x80000000, RZ, 0xc0, !PT ;  /* 0x8000000000007812 */ /* 0x000fd600078ec0ff */
[----:B------:R-:W-:Y:S05]  /*1190*/  @!P0 BRA `(.L_x_35) ;  /* 0x0000000000688947 */ /* 0x000fea0003800000 */
[CCC-:B------:R-:W-:Y:S01]  /*11a0*/  FFMA.RZ R3, R10.reuse, R8.reuse, R11.reuse ;  /* 0x000000080a037223 */ /* 0x1c0fe2000000c00b */
[C---:B------:R-:W-:Y:S02]  /*11b0*/  VIADD R6, R7.reuse, 0x20 ;  /* 0x0000002007067836 */ /* 0x040fe40000000000 */
[CCC-:B------:R-:W-:Y:S01]  /*11c0*/  FFMA.RM R4, R10.reuse, R8.reuse, R11.reuse ;  /* 0x000000080a047223 */ /* 0x1c0fe2000000400b */
[----:B------:R-:W-:Y:S02]  /*11d0*/  ISETP.NE.AND P2, PT, R7, RZ, PT ;  /* 0x000000ff0700720c */ /* 0x000fe40003f45270 */
[----:B------:R-:W-:Y:S01]  /*11e0*/  LOP3.LUT R5, R3, 0x7fffff, RZ, 0xc0, !PT ;  /* 0x007fffff03057812 */ /* 0x000fe200078ec0ff */
[----:B------:R-:W-:Y:S01]  /*11f0*/  FFMA.RP R3, R10, R8, R11 ;  /* 0x000000080a037223 */ /* 0x000fe2000000800b */
[----:B------:R-:W-:Y:S01]  /*1200*/  ISETP.NE.AND P1, PT, R7, RZ, PT ;  /* 0x000000ff0700720c */ /* 0x000fe20003f25270 */
[----:B------:R-:W-:Y:S01]  /*1210*/  IMAD.MOV R7, RZ, RZ, -R7 ;  /* 0x000000ffff077224 */ /* 0x000fe200078e0a07 */
[----:B------:R-:W-:-:S02]  /*1220*/  LOP3.LUT R5, R5, 0x800000, RZ, 0xfc, !PT ;  /* 0x0080000005057812 */ /* 0x000fc400078efcff */
[----:B------:R-:W-:Y:S02]  /*1230*/  FSETP.NEU.FTZ.AND P0, PT, R3, R4, PT ;  /* 0x000000040300720b */ /* 0x000fe40003f1d000 */
[----:B------:R-:W-:Y:S02]  /*1240*/  SHF.L.U32 R6, R5, R6, RZ ;  /* 0x0000000605067219 */ /* 0x000fe400000006ff */
[----:B------:R-:W-:Y:S02]  /*1250*/  SEL R4, R7, RZ, P2 ;  /* 0x000000ff07047207 */ /* 0x000fe40001000000 */
[----:B------:R-:W-:Y:S02]  /*1260*/  ISETP.NE.AND P1, PT, R6, RZ, P1 ;  /* 0x000000ff0600720c */ /* 0x000fe40000f25270 */
[----:B------:R-:W-:Y:S02]  /*1270*/  SHF.R.U32.HI R4, RZ, R4, R5 ;  /* 0x00000004ff047219 */ /* 0x000fe40000011605 */
[----:B------:R-:W-:-:S02]  /*1280*/  PLOP3.LUT P0, PT, P0, P1, PT, 0xf8, 0x8f ;  /* 0x00000000008f781c */ /* 0x000fc40000703f70 */
[----:B------:R-:W-:Y:S02]  /*1290*/  SHF.R.U32.HI R6, RZ, 0x1, R4 ;  /* 0x00000001ff067819 */ /* 0x000fe40000011604 */
[----:B------:R-:W-:-:S04]  /*12a0*/  SEL R3, RZ, 0x1, !P0 ;  /* 0x00000001ff037807 */ /* 0x000fc80004000000 */
[----:B------:R-:W-:-:S04]  /*12b0*/  LOP3.LUT R3, R3, 0x1, R6, 0xf8, !PT ;  /* 0x0000000103037812 */ /* 0x000fc800078ef806 */
[----:B------:R-:W-:-:S05]  /*12c0*/  LOP3.LUT R3, R3, R4, RZ, 0xc0, !PT ;  /* 0x0000000403037212 */ /* 0x000fca00078ec0ff */
[----:B------:R-:W-:-:S05]  /*12d0*/  IMAD.IADD R3, R6, 0x1, R3 ;  /* 0x0000000106037824 */ /* 0x000fca00078e0203 */
[----:B------:R-:W-:Y:S01]  /*12e0*/  LOP3.LUT R0, R3, R0, RZ, 0xfc, !PT ;  /* 0x0000000003007212 */ /* 0x000fe200078efcff */
[----:B------:R-:W-:Y:S06]  /*12f0*/  BRA `(.L_x_35) ;  /* 0x0000000000107947 */ /* 0x000fec0003800000 */
.L_x_34:
[----:B------:R-:W-:-:S04]  /*1300*/  LOP3.LUT R0, R0, 0x80000000, RZ, 0xc0, !PT ;  /* 0x8000000000007812 */ /* 0x000fc800078ec0ff */
[----:B------:R-:W-:Y:S01]  /*1310*/  LOP3.LUT R0, R0, 0x7f800000, RZ, 0xfc, !PT ;  /* 0x7f80000000007812 */ /* 0x000fe200078efcff */
[----:B------:R-:W-:Y:S06]  /*1320*/  BRA `(.L_x_35) ;  /* 0x0000000000047947 */ /* 0x000fec0003800000 */
.L_x_33:
[----:B------:R-:W-:-:S07]  /*1330*/  IMAD R0, R5, 0x800000, R0 ;  /* 0x0080000005007824 */ /* 0x000fce00078e0200 */
.L_x_35:
[----:B------:R-:W-:Y:S05]  /*1340*/  BSYNC.RECONVERGENT B2 ;  /* 0x0000000000027941 */ /* 0x000fea0003800200 */
.L_x_32:
[----:B------:R-:W-:Y:S05]  /*1350*/  BRA `(.L_x_36) ;  /* 0x0000000000207947 */ /* 0x000fea0003800000 */
.L_x_31:
[----:B------:R-:W-:-:S04]  /*1360*/  LOP3.LUT R0, R4, 0x80000000, R3, 0x48, !PT ;  /* 0x8000000004007812 */ /* 0x000fc800078e4803 */
[----:B------:R-:W-:Y:S01]  /*1370*/  LOP3.LUT R0, R0, 0x7f800000, RZ, 0xfc, !PT ;  /* 0x7f80000000007812 */ /* 0x000fe200078efcff */
[----:B------:R-:W-:Y:S06]  /*1380*/  BRA `(.L_x_36) ;  /* 0x0000000000147947 */ /* 0x000fec0003800000 */
.L_x_30:
[----:B------:R-:W-:Y:S01]  /*1390*/  LOP3.LUT R0, R4, 0x80000000, R3, 0x48, !PT ;  /* 0x8000000004007812 */ /* 0x000fe200078e4803 */
[----:B------:R-:W-:Y:S06]  /*13a0*/  BRA `(.L_x_36) ;  /* 0x00000000000c7947 */ /* 0x000fec0003800000 */
.L_x_29:
[----:B------:R-:W0:Y:S01]  /*13b0*/  MUFU.RSQ R0, -QNAN ;  /* 0xffc0000000007908 */ /* 0x000e220000001400 */
[----:B------:R-:W-:Y:S05]  /*13c0*/  BRA `(.L_x_36) ;  /* 0x0000000000047947 */ /* 0x000fea0003800000 */
.L_x_28:
[----:B------:R-:W-:-:S07]  /*13d0*/  FADD.FTZ R0, R3, R0 ;  /* 0x0000000003007221 */ /* 0x000fce0000010000 */
.L_x_36:
[----:B------:R-:W-:Y:S05]  /*13e0*/  BSYNC.RECONVERGENT B1 ;  /* 0x0000000000017941 */ /* 0x000fea0003800200 */
.L_x_26:
[----:B------:R-:W-:-:S04]  /*13f0*/  IMAD.MOV.U32 R3, RZ, RZ, 0x0 ;  /* 0x00000000ff037424 */ /* 0x000fc800078e00ff */
[----:B0-----:R-:W-:Y:S05]  /*1400*/  RET.REL.NODEC R2 `(_Z16simple_partitionPKiS0_Piiii) ;  /* 0xffffffe802fc7950 */ /* 0x001fea0003c3ffff */
.L_x_37:
[----:B------:R-:W-:-:S00]  /*1410*/  BRA `(.L_x_37) ;  /* 0xfffffffc00fc7947 */ /* 0x000fc0000383ffff */
[----:B------:R-:W-:-:S00]  /*1420*/  NOP ;  /* 0x0000000000007918 */ /* 0x000fc00000000000 */
        /* <DEDUP_REMOVED lines=13> */
.L_x_38:


//--------------------- .nv.shared._Z16simple_partitionPKiS0_Piiii --------------------------
	.section	.nv.shared._Z16simple_partitionPKiS0_Piiii,"aw",@nobits
	.sectionflags	@""
	.align	4
.nv.shared._Z16simple_partitionPKiS0_Piiii:
	.zero		5120


//--------------------- .nv.shared.reserved.0     --------------------------
	.section	.nv.shared.reserved.0,"aw",@nobits
	.weak		__nv_reservedSMEM_offset_0_alias
	.size		__nv_reservedSMEM_offset_0_alias, 0, 64
	.other		__nv_reservedSMEM_offset_0_alias,@"STO_CUDA_RESERVED_SHARED STV_DEFAULT"
__nv_reservedSMEM_offset_0_alias:
	.zero		0
	.zero		64


//--------------------- .nv.constant0._Z16simple_partitionPKiS0_Piiii --------------------------
	.section	.nv.constant0._Z16simple_partitionPKiS0_Piiii,"a",@progbits
	.sectionflags	@""
	.align	4
.nv.constant0._Z16simple_partitionPKiS0_Piiii:
	.zero		932


//--------------------- SYMBOLS --------------------------

	.type		.nv.reservedSmem.offset0,@object
	.size		.nv.reservedSmem.offset0,0x4
	.type		.nv.reservedSmem.cap,@object
	.size		.nv.reservedSmem.cap,0x4
